//
// Generated by NVIDIA NVVM Compiler
//
// Compiler Build ID: CL-36424714
// Cuda compilation tools, release 13.0, V13.0.88
// Based on NVVM 20.0.0
//

.version 9.0
.target sm_100
.address_size 64

	// .globl	_Z9addKernelPiS_S_

.visible .entry _Z9addKernelPiS_S_(
	.param .u64 .ptr .align 1 _Z9addKernelPiS_S__param_0,
	.param .u64 .ptr .align 1 _Z9addKernelPiS_S__param_1,
	.param .u64 .ptr .align 1 _Z9addKernelPiS_S__param_2
)
{
	.reg .b32 	%r<5>;
	.reg .b64 	%rd<11>;

	ld.param.u64 	%rd1, [_Z9addKernelPiS_S__param_0];
	ld.param.u64 	%rd2, [_Z9addKernelPiS_S__param_1];
	ld.param.u64 	%rd3, [_Z9addKernelPiS_S__param_2];
	cvta.to.global.u64 	%rd4, %rd3;
	cvta.to.global.u64 	%rd5, %rd2;
	cvta.to.global.u64 	%rd6, %rd1;
	mov.u32 	%r1, %tid.x;
	mul.wide.u32 	%rd7, %r1, 4;
	add.s64 	%rd8, %rd6, %rd7;
	ld.global.u32 	%r2, [%rd8];
	add.s64 	%rd9, %rd5, %rd7;
	ld.global.u32 	%r3, [%rd9];
	mul.lo.s32 	%r4, %r3, %r2;
	add.s64 	%rd10, %rd4, %rd7;
	st.global.u32 	[%rd10], %r4;
	ret;

}


// ===== COMPILED SASS (sm_100) =====

	.target	sm_100

	.elftype	@"ET_EXEC"


//--------------------- .note.nv.tkinfo           --------------------------
	.section	.note.nv.tkinfo,"",@"SHT_NOTE"
	.sectionflags	@"SHF_NOTE_NV_TKINFO"
	.tkinfo
        /*0018*/ 	.word	0x00000002
        /*0030*/ 	.string	""
        /*0030*/ 	.string	"ptxas"
        /*0030*/ 	.string	"Cuda compilation tools, release 13.0, V13.0.88"
        /*0030*/ 	.string	"Build cuda_13.0.r13.0/compiler.36424714_0"
        /*0030*/ 	.string	"-arch sm_100 -m 64 "



//--------------------- .note.nv.cuinfo           --------------------------
	.section	.note.nv.cuinfo,"",@"SHT_NOTE"
	.sectionflags	@"SHF_NOTE_NV_CUINFO"
        /*0018*/ 	.short	0x0002
        /*001a*/ 	.short	0x0064
        /*001c*/ 	.short	0x0082
	.zero		2


//--------------------- .nv.info                  --------------------------
	.section	.nv.info,"",@"SHT_CUDA_INFO"
	.align	4


	//----- nvinfo : EIATTR_REGCOUNT
	.align		4
        /*0000*/ 	.byte	0x04, 0x2f
        /*0002*/ 	.short	(.L_1 - .L_0)
	.align		4
.L_0:
        /*0004*/ 	.word	index@(_Z9addKernelPiS_S_)
        /*0008*/ 	.word	0x0000000c


	//----- nvinfo : EIATTR_FRAME_SIZE
	.align		4
.L_1:
        /*000c*/ 	.byte	0x04, 0x11
        /*000e*/ 	.short	(.L_3 - .L_2)
	.align		4
.L_2:
        /*0010*/ 	.word	index@(_Z9addKernelPiS_S_)
        /*0014*/ 	.word	0x00000000


	//----- nvinfo : EIATTR_MIN_STACK_SIZE
	.align		4
.L_3:
        /*0018*/ 	.byte	0x04, 0x12
        /*001a*/ 	.short	(.L_5 - .L_4)
	.align		4
.L_4:
        /*001c*/ 	.word	index@(_Z9addKernelPiS_S_)
        /*0020*/ 	.word	0x00000000
.L_5:


//--------------------- .nv.compat                --------------------------
	.section	.nv.compat,"",@"SHT_CUDA_COMPAT_INFO"
	.align	4
        /*0000*/ 	.byte	0x02, 0x09, 0x00, 0x00, 0x02, 0x02, 0x01, 0x00, 0x02, 0x05, 0x05, 0x00, 0x03, 0x07, 0x01, 0x01
        /*0010*/ 	.byte	0x02, 0x03, 0x00, 0x00, 0x02, 0x06, 0x01, 0x00, 0x04, 0x0b, 0x08, 0x00, 0x09, 0x00, 0x00, 0x00
        /*0020*/ 	.byte	0x00, 0x00, 0x00, 0x00


//--------------------- .nv.info._Z9addKernelPiS_S_ --------------------------
	.section	.nv.info._Z9addKernelPiS_S_,"",@"SHT_CUDA_INFO"
	.sectionflags	@""
	.align	4


	//----- nvinfo : EIATTR_CUDA_API_VERSION
	.align		4
        /*0000*/ 	.byte	0x04, 0x37
        /*0002*/ 	.short	(.L_7 - .L_6)
.L_6:
        /*0004*/ 	.word	0x00000082


	//----- nvinfo : EIATTR_KPARAM_INFO
	.align		4
.L_7:
        /*0008*/ 	.byte	0x04, 0x17
        /*000a*/ 	.short	(.L_9 - .L_8)
.L_8:
        /*000c*/ 	.word	0x00000000
        /*0010*/ 	.short	0x0002
        /*0012*/ 	.short	0x0010
        /*0014*/ 	.byte	0x00, 0xf5, 0x21, 0x00


	//----- nvinfo : EIATTR_KPARAM_INFO
	.align		4
.L_9:
        /*0018*/ 	.byte	0x04, 0x17
        /*001a*/ 	.short	(.L_11 - .L_10)
.L_10:
        /*001c*/ 	.word	0x00000000
        /*0020*/ 	.short	0x0001
        /*0022*/ 	.short	0x0008
        /*0024*/ 	.byte	0x00, 0xf5, 0x21, 0x00


	//----- nvinfo : EIATTR_KPARAM_INFO
	.align		4
.L_11:
        /*0028*/ 	.byte	0x04, 0x17
        /*002a*/ 	.short	(.L_13 - .L_12)
.L_12:
        /*002c*/ 	.word	0x00000000
        /*0030*/ 	.short	0x0000
        /*0032*/ 	.short	0x0000
        /*0034*/ 	.byte	0x00, 0xf5, 0x21, 0x00


	//----- nvinfo : EIATTR_SPARSE_MMA_MASK
	.align		4
.L_13:
        /*0038*/ 	.byte	0x03, 0x50
        /*003a*/ 	.short	0x0000


	//----- nvinfo : EIATTR_MAXREG_COUNT
	.align		4
        /*003c*/ 	.byte	0x03, 0x1b
        /*003e*/ 	.short	0x00ff


	//----- nvinfo : EIATTR_MERCURY_ISA_VERSION
	.align		4
        /*0040*/ 	.byte	0x03, 0x5f
        /*0042*/ 	.short	0x0101


	//----- nvinfo : EIATTR_VRC_CTA_INIT_COUNT
	.align		4
        /*0044*/ 	.byte	0x02, 0x4a
	.zero		1
	.zero		1


	//----- nvinfo : EIATTR_EXIT_INSTR_OFFSETS
	.align		4
        /*0048*/ 	.byte	0x04, 0x1c
        /*004a*/ 	.short	(.L_15 - .L_14)


	//   ....[0]....
.L_14:
        /*004c*/ 	.word	0x000000d0


	//----- nvinfo : EIATTR_CBANK_PARAM_SIZE
	.align		4
.L_15:
        /*0050*/ 	.byte	0x03, 0x19
        /*0052*/ 	.short	0x0018


	//----- nvinfo : EIATTR_PARAM_CBANK
	.align		4
        /*0054*/ 	.byte	0x04, 0x0a
        /*0056*/ 	.short	(.L_17 - .L_16)
	.align		4
.L_16:
        /*0058*/ 	.word	index@(.nv.constant0._Z9addKernelPiS_S_)
        /*005c*/ 	.short	0x0380
        /*005e*/ 	.short	0x0018


	//----- nvinfo : EIATTR_SW_WAR
	.align		4
.L_17:
        /*0060*/ 	.byte	0x04, 0x36
        /*0062*/ 	.short	(.L_19 - .L_18)
.L_18:
        /*0064*/ 	.word	0x00000008
.L_19:


//--------------------- .nv.callgraph             --------------------------
	.section	.nv.callgraph,"",@"SHT_CUDA_CALLGRAPH"
	.align	4
	.sectionentsize	8
	.align		4
        /*0000*/ 	.word	0x00000000
	.align		4
        /*0004*/ 	.word	0xffffffff
	.align		4
        /*0008*/ 	.word	0x00000000
	.align		4
        /*000c*/ 	.word	0xfffffffe
	.align		4
        /*0010*/ 	.word	0x00000000
	.align		4
        /*0014*/ 	.word	0xfffffffd
	.align		4
        /*0018*/ 	.word	0x00000000
	.align		4
        /*001c*/ 	.word	0xfffffffc


//--------------------- .text._Z9addKernelPiS_S_  --------------------------
	.section	.text._Z9addKernelPiS_S_,"ax",@progbits
	.align	128
        .global         _Z9addKernelPiS_S_
        .type           _Z9addKernelPiS_S_,@function
        .size           _Z9addKernelPiS_S_,(.L_x_1 - _Z9addKernelPiS_S_)
        .other          _Z9addKernelPiS_S_,@"STO_CUDA_ENTRY STV_DEFAULT"
_Z9addKernelPiS_S_:
.text._Z9addKernelPiS_S_:
[----:B------:R-:W-:Y:S01]  /*0000*/  LDC R1, c[0x0][0x37c] ;  /* 0x0000df00ff017b82 */ /* 0x000fe20000000800 */
[----:B------:R-:W0:Y:S07]  /*0010*/  S2R R9, SR_TID.X ;  /* 0x0000000000097919 */ /* 0x000e2e0000002100 */
[----:B------:R-:W0:Y:S01]  /*0020*/  LDC.64 R2, c[0x0][0x380] ;  /* 0x0000e000ff027b82 */ /* 0x000e220000000a00 */
[----:B------:R-:W1:Y:S07]  /*0030*/  LDCU.64 UR4, c[0x0][0x358] ;  /* 0x00006b00ff0477ac */ /* 0x000e6e0008000a00 */
[----:B------:R-:W2:Y:S08]  /*0040*/  LDC.64 R4, c[0x0][0x388] ;  /* 0x0000e200ff047b82 */ /* 0x000eb00000000a00 */
[----:B------:R-:W3:Y:S01]  /*0050*/  LDC.64 R6, c[0x0][0x390] ;  /* 0x0000e400ff067b82 */ /* 0x000ee20000000a00 */
[----:B0-----:R-:W-:-:S04]  /*0060*/  IMAD.WIDE.U32 R2, R9, 0x4, R2 ;  /* 0x0000000409027825 */ /* 0x001fc800078e0002 */
[C---:B--2---:R-:W-:Y:S02]  /*0070*/  IMAD.WIDE.U32 R4, R9.reuse, 0x4, R4 ;  /* 0x0000000409047825 */ /* 0x044fe400078e0004 */
[----:B-1----:R-:W2:Y:S04]  /*0080*/  LDG.E R2, desc[UR4][R2.64] ;  /* 0x0000000402027981 */ /* 0x002ea8000c1e1900 */
[----:B------:R-:W2:Y:S01]  /*0090*/  LDG.E R5, desc[UR4][R4.64] ;  /* 0x0000000404057981 */ /* 0x000ea2000c1e1900 */
[----:B---3--:R-:W-:-:S04]  /*00a0*/  IMAD.WIDE.U32 R6, R9, 0x4, R6 ;  /* 0x0000000409067825 */ /* 0x008fc800078e0006 */
[----:B--2---:R-:W-:-:S05]  /*00b0*/  IMAD R9, R2, R5, RZ ;  /* 0x0000000502097224 */ /* 0x004fca00078e02ff */
[----:B------:R-:W-:Y:S01]  /*00c0*/  STG.E desc[UR4][R6.64], R9 ;  /* 0x0000000906007986 */ /* 0x000fe2000c101904 */
[----:B------:R-:W-:Y:S05]  /*00d0*/  EXIT ;  /* 0x000000000000794d */ /* 0x000fea0003800000 */
.L_x_0:
[----:B------:R-:W-:-:S00]  /*00e0*/  BRA `(.L_x_0) ;  /* 0xfffffffc00fc7947 */ /* 0x000fc0000383ffff */
[----:B------:R-:W-:-:S00]  /*00f0*/  NOP ;  /* 0x0000000000007918 */ /* 0x000fc00000000000 */
        /* <DEDUP_REMOVED lines=8> */
.L_x_1:


//--------------------- .nv.shared.reserved.0     --------------------------
	.section	.nv.shared.reserved.0,"aw",@nobits
	.weak		__nv_reservedSMEM_offset_0_alias
	.size		__nv_reservedSMEM_offset_0_alias, 0, 64
	.other		__nv_reservedSMEM_offset_0_alias,@"STO_CUDA_RESERVED_SHARED STV_DEFAULT"
__nv_reservedSMEM_offset_0_alias:
	.zero		0
	.zero		64


//--------------------- .nv.constant0._Z9addKernelPiS_S_ --------------------------
	.section	.nv.constant0._Z9addKernelPiS_S_,"a",@progbits
	.sectionflags	@""
	.align	4
.nv.constant0._Z9addKernelPiS_S_:
	.zero		920


//--------------------- SYMBOLS --------------------------

	.type		.nv.reservedSmem.offset0,@object
	.size		.nv.reservedSmem.offset0,0x4
